//
// Generated by NVIDIA NVVM Compiler
//
// Compiler Build ID: CL-36424714
// Cuda compilation tools, release 13.0, V13.0.88
// Based on NVVM 20.0.0
//

.version 9.0
.target sm_100
.address_size 64

	// .globl	_Z15array_incrementjj
.extern .func  (.param .b64 func_retval0) malloc
(
	.param .b64 malloc_param_0
)
;
.extern .func  (.param .b32 func_retval0) vprintf
(
	.param .b64 vprintf_param_0,
	.param .b64 vprintf_param_1
)
;
.global .align 8 .u64 ptrarr;
.global .align 1 .u8 fill;
.global .align 1 .u8 printed;
.global .align 4 .u32 i;
.global .align 4 .u32 j;
.global .align 4 .u32 row;
.global .align 1 .b8 $str[2] = {10};
.global .align 1 .b8 $str$1[4] = {37, 100, 32};
.global .align 1 .b8 $str$2[22] = {10, 10, 70, 105, 108, 108, 105, 110, 103, 32, 97, 114, 114, 97, 121, 46, 46, 46, 32, 10, 10};
.global .align 1 .b8 $str$3[28] = {10, 10, 97, 114, 114, 32, 97, 102, 116, 101, 114, 32, 105, 110, 99, 114, 101, 109, 101, 110, 116, 46, 46, 46, 32, 10, 10};

.visible .entry _Z15array_incrementjj(
	.param .u32 _Z15array_incrementjj_param_0,
	.param .u32 _Z15array_incrementjj_param_1
)
{
	.local .align 8 .b8 	__local_depot0[16];
	.reg .b64 	%SP;
	.reg .b64 	%SPL;
	.reg .pred 	%p<23>;
	.reg .b16 	%rs<3>;
	.reg .b32 	%r<93>;
	.reg .b64 	%rd<47>;

	mov.u64 	%SPL, __local_depot0;
	cvta.local.u64 	%SP, %SPL;
	ld.param.u32 	%r28, [_Z15array_incrementjj_param_0];
	ld.param.u32 	%r29, [_Z15array_incrementjj_param_1];
	mov.u32 	%r1, %tid.x;
	setp.eq.s32 	%p1, %r1, 0;
	@%p1 bra 	$L__BB0_2;
	ld.global.u8 	%rs1, [printed];
	setp.eq.s16 	%p2, %rs1, 0;
	@%p2 bra 	$L__BB0_25;
	bra.uni 	$L__BB0_22;
$L__BB0_2:
	mul.lo.s32 	%r30, %r29, %r28;
	mul.wide.u32 	%rd7, %r30, 4;
	{ // callseq 0, 0
	.param .b64 param0;
	st.param.b64 	[param0], %rd7;
	.param .b64 retval0;
	call.uni (retval0), 
	malloc, 
	(
	param0
	);
	ld.param.b64 	%rd8, [retval0];
	} // callseq 0
	mov.b32 	%r31, 0;
	st.global.u32 	[i], %r31;
	setp.eq.s32 	%p3, %r28, 0;
	@%p3 bra 	$L__BB0_10;
	setp.eq.s32 	%p4, %r29, 0;
	@%p4 bra 	$L__BB0_4;
	bra.uni 	$L__BB0_7;
$L__BB0_4:
	mov.b32 	%r80, 0;
	st.global.u32 	[j], %r80;
$L__BB0_5:
	add.s32 	%r80, %r80, 1;
	setp.lt.u32 	%p7, %r80, %r28;
	@%p7 bra 	$L__BB0_5;
	st.global.u32 	[i], %r80;
	bra.uni 	$L__BB0_10;
$L__BB0_7:
	mov.b32 	%r81, 0;
	st.global.u32 	[j], %r81;
$L__BB0_8:
	ld.global.u32 	%r33, [i];
	mul.lo.s32 	%r34, %r33, %r29;
	cvt.u64.u32 	%rd9, %r34;
	cvt.u64.u32 	%rd10, %r81;
	add.s64 	%rd11, %rd9, %rd10;
	shl.b64 	%rd12, %rd11, 2;
	add.s64 	%rd13, %rd8, %rd12;
	mov.b32 	%r35, 0;
	st.u32 	[%rd13], %r35;
	ld.global.u32 	%r36, [j];
	add.s32 	%r81, %r36, 1;
	st.global.u32 	[j], %r81;
	setp.lt.u32 	%p5, %r81, %r29;
	@%p5 bra 	$L__BB0_8;
	ld.global.u32 	%r37, [i];
	add.s32 	%r38, %r37, 1;
	st.global.u32 	[i], %r38;
	setp.lt.u32 	%p6, %r38, %r28;
	@%p6 bra 	$L__BB0_7;
$L__BB0_10:
	setp.eq.s32 	%p8, %r28, 0;
	st.global.u64 	[ptrarr], %rd8;
	mov.u64 	%rd14, $str$2;
	cvta.global.u64 	%rd15, %rd14;
	{ // callseq 1, 0
	.param .b64 param0;
	st.param.b64 	[param0], %rd15;
	.param .b64 param1;
	st.param.b64 	[param1], 0;
	.param .b32 retval0;
	call.uni (retval0), 
	vprintf, 
	(
	param0, 
	param1
	);
	ld.param.b32 	%r40, [retval0];
	} // callseq 1
	ld.global.u64 	%rd2, [ptrarr];
	mov.b32 	%r42, 0;
	st.global.u32 	[i], %r42;
	@%p8 bra 	$L__BB0_21;
	setp.ne.s32 	%p9, %r29, 0;
	@%p9 bra 	$L__BB0_15;
	mov.b32 	%r82, 0;
	st.global.u32 	[j], %r82;
$L__BB0_13:
	add.s32 	%r82, %r82, 1;
	setp.lt.u32 	%p13, %r82, %r28;
	@%p13 bra 	$L__BB0_13;
	st.global.u32 	[i], %r82;
	bra.uni 	$L__BB0_21;
$L__BB0_15:
	ld.global.u32 	%r85, [row];
	add.u64 	%rd16, %SP, 8;
	add.u64 	%rd3, %SPL, 8;
	mov.u64 	%rd17, $str;
	mov.u64 	%rd24, $str$1;
$L__BB0_16:
	mov.b32 	%r86, 0;
	st.global.u32 	[j], %r86;
$L__BB0_17:
	setp.ne.s32 	%p10, %r85, %r28;
	@%p10 bra 	$L__BB0_19;
	mov.b32 	%r44, 0;
	st.global.u32 	[row], %r44;
	cvta.global.u64 	%rd18, %rd17;
	{ // callseq 2, 0
	.param .b64 param0;
	st.param.b64 	[param0], %rd18;
	.param .b64 param1;
	st.param.b64 	[param1], 0;
	.param .b32 retval0;
	call.uni (retval0), 
	vprintf, 
	(
	param0, 
	param1
	);
	ld.param.b32 	%r45, [retval0];
	} // callseq 2
	ld.global.u32 	%r86, [j];
$L__BB0_19:
	ld.global.u32 	%r47, [i];
	mul.lo.s32 	%r48, %r47, %r29;
	cvt.u64.u32 	%rd19, %r48;
	cvt.u64.u32 	%rd20, %r86;
	add.s64 	%rd21, %rd19, %rd20;
	shl.b64 	%rd22, %rd21, 2;
	add.s64 	%rd23, %rd2, %rd22;
	ld.u32 	%r49, [%rd23];
	st.local.u32 	[%rd3], %r49;
	cvta.global.u64 	%rd25, %rd24;
	{ // callseq 3, 0
	.param .b64 param0;
	st.param.b64 	[param0], %rd25;
	.param .b64 param1;
	st.param.b64 	[param1], %rd16;
	.param .b32 retval0;
	call.uni (retval0), 
	vprintf, 
	(
	param0, 
	param1
	);
	ld.param.b32 	%r50, [retval0];
	} // callseq 3
	ld.global.u32 	%r52, [row];
	add.s32 	%r85, %r52, 1;
	st.global.u32 	[row], %r85;
	ld.global.u32 	%r53, [j];
	add.s32 	%r86, %r53, 1;
	st.global.u32 	[j], %r86;
	setp.lt.u32 	%p11, %r86, %r29;
	@%p11 bra 	$L__BB0_17;
	ld.global.u32 	%r54, [i];
	add.s32 	%r55, %r54, 1;
	st.global.u32 	[i], %r55;
	setp.lt.u32 	%p12, %r55, %r28;
	@%p12 bra 	$L__BB0_16;
$L__BB0_21:
	mov.b16 	%rs2, 1;
	st.global.u8 	[fill], %rs2;
	st.global.u8 	[printed], %rs2;
$L__BB0_22:
	mov.b32 	%r57, 0;
	st.global.u32 	[i], %r57;
	setp.eq.s32 	%p14, %r28, 0;
	@%p14 bra 	$L__BB0_25;
	mul.lo.s32 	%r59, %r28, %r1;
	cvt.u64.u32 	%rd4, %r59;
	mov.b32 	%r87, 0;
$L__BB0_24:
	ld.global.u64 	%rd27, [ptrarr];
	cvt.u64.u32 	%rd28, %r87;
	add.s64 	%rd29, %rd28, %rd4;
	shl.b64 	%rd30, %rd29, 2;
	add.s64 	%rd31, %rd27, %rd30;
	st.u32 	[%rd31], %r1;
	ld.global.u32 	%r60, [i];
	add.s32 	%r87, %r60, 1;
	st.global.u32 	[i], %r87;
	setp.lt.u32 	%p15, %r87, %r28;
	@%p15 bra 	$L__BB0_24;
$L__BB0_25:
	setp.ne.s32 	%p16, %r1, 0;
	@%p16 bra 	$L__BB0_38;
	mov.u64 	%rd32, $str$3;
	cvta.global.u64 	%rd33, %rd32;
	{ // callseq 4, 0
	.param .b64 param0;
	st.param.b64 	[param0], %rd33;
	.param .b64 param1;
	st.param.b64 	[param1], 0;
	.param .b32 retval0;
	call.uni (retval0), 
	vprintf, 
	(
	param0, 
	param1
	);
	ld.param.b32 	%r61, [retval0];
	} // callseq 4
	ld.global.u64 	%rd5, [ptrarr];
	mov.b32 	%r63, 0;
	st.global.u32 	[i], %r63;
	setp.eq.s32 	%p17, %r28, 0;
	@%p17 bra 	$L__BB0_37;
	setp.ne.s32 	%p18, %r29, 0;
	@%p18 bra 	$L__BB0_31;
	mov.b32 	%r88, 0;
	st.global.u32 	[j], %r88;
$L__BB0_29:
	add.s32 	%r88, %r88, 1;
	setp.lt.u32 	%p22, %r88, %r28;
	@%p22 bra 	$L__BB0_29;
	st.global.u32 	[i], %r88;
	bra.uni 	$L__BB0_37;
$L__BB0_31:
	ld.global.u32 	%r91, [row];
	add.u64 	%rd34, %SP, 0;
	add.u64 	%rd6, %SPL, 0;
	mov.u64 	%rd35, $str;
	mov.u64 	%rd42, $str$1;
$L__BB0_32:
	mov.b32 	%r92, 0;
	st.global.u32 	[j], %r92;
$L__BB0_33:
	setp.ne.s32 	%p19, %r91, %r28;
	@%p19 bra 	$L__BB0_35;
	mov.b32 	%r65, 0;
	st.global.u32 	[row], %r65;
	cvta.global.u64 	%rd36, %rd35;
	{ // callseq 5, 0
	.param .b64 param0;
	st.param.b64 	[param0], %rd36;
	.param .b64 param1;
	st.param.b64 	[param1], 0;
	.param .b32 retval0;
	call.uni (retval0), 
	vprintf, 
	(
	param0, 
	param1
	);
	ld.param.b32 	%r66, [retval0];
	} // callseq 5
	ld.global.u32 	%r92, [j];
$L__BB0_35:
	ld.global.u32 	%r68, [i];
	mul.lo.s32 	%r69, %r68, %r29;
	cvt.u64.u32 	%rd37, %r69;
	cvt.u64.u32 	%rd38, %r92;
	add.s64 	%rd39, %rd37, %rd38;
	shl.b64 	%rd40, %rd39, 2;
	add.s64 	%rd41, %rd5, %rd40;
	ld.u32 	%r70, [%rd41];
	st.local.u32 	[%rd6], %r70;
	cvta.global.u64 	%rd43, %rd42;
	{ // callseq 6, 0
	.param .b64 param0;
	st.param.b64 	[param0], %rd43;
	.param .b64 param1;
	st.param.b64 	[param1], %rd34;
	.param .b32 retval0;
	call.uni (retval0), 
	vprintf, 
	(
	param0, 
	param1
	);
	ld.param.b32 	%r71, [retval0];
	} // callseq 6
	ld.global.u32 	%r73, [row];
	add.s32 	%r91, %r73, 1;
	st.global.u32 	[row], %r91;
	ld.global.u32 	%r74, [j];
	add.s32 	%r92, %r74, 1;
	st.global.u32 	[j], %r92;
	setp.lt.u32 	%p20, %r92, %r29;
	@%p20 bra 	$L__BB0_33;
	ld.global.u32 	%r75, [i];
	add.s32 	%r76, %r75, 1;
	st.global.u32 	[i], %r76;
	setp.lt.u32 	%p21, %r76, %r28;
	@%p21 bra 	$L__BB0_32;
$L__BB0_37:
	mov.u64 	%rd45, $str;
	cvta.global.u64 	%rd46, %rd45;
	{ // callseq 7, 0
	.param .b64 param0;
	st.param.b64 	[param0], %rd46;
	.param .b64 param1;
	st.param.b64 	[param1], 0;
	.param .b32 retval0;
	call.uni (retval0), 
	vprintf, 
	(
	param0, 
	param1
	);
	ld.param.b32 	%r78, [retval0];
	} // callseq 7
$L__BB0_38:
	ret;

}


// ===== COMPILED SASS (sm_100) =====

	.target	sm_100

	.elftype	@"ET_EXEC"


//--------------------- .note.nv.tkinfo           --------------------------
	.section	.note.nv.tkinfo,"",@"SHT_NOTE"
	.sectionflags	@"SHF_NOTE_NV_TKINFO"
	.tkinfo
        /*0018*/ 	.word	0x00000002
        /*0030*/ 	.string	""
        /*0030*/ 	.string	"ptxas"
        /*0030*/ 	.string	"Cuda compilation tools, release 13.0, V13.0.88"
        /*0030*/ 	.string	"Build cuda_13.0.r13.0/compiler.36424714_0"
        /*0030*/ 	.string	"-arch sm_100 -m 64 "



//--------------------- .note.nv.cuinfo           --------------------------
	.section	.note.nv.cuinfo,"",@"SHT_NOTE"
	.sectionflags	@"SHF_NOTE_NV_CUINFO"
        /*0018*/ 	.short	0x0002
        /*001a*/ 	.short	0x0064
        /*001c*/ 	.short	0x0082
	.zero		2


//--------------------- .nv.info                  --------------------------
	.section	.nv.info,"",@"SHT_CUDA_INFO"
	.align	4


	//----- nvinfo : EIATTR_REGCOUNT
	.align		4
        /*0000*/ 	.byte	0x04, 0x2f
        /*0002*/ 	.short	(.L_11 - .L_10)
	.align		4
.L_10:
        /*0004*/ 	.word	index@(_Z15array_incrementjj)
        /*0008*/ 	.word	0x0000001a


	//----- nvinfo : EIATTR_FRAME_SIZE
	.align		4
.L_11:
        /*000c*/ 	.byte	0x04, 0x11
        /*000e*/ 	.short	(.L_13 - .L_12)
	.align		4
.L_12:
        /*0010*/ 	.word	index@(_Z15array_incrementjj)
        /*0014*/ 	.word	0x00000010


	//----- nvinfo : EIATTR_MIN_STACK_SIZE
	.align		4
.L_13:
        /*0018*/ 	.byte	0x04, 0x12
        /*001a*/ 	.short	(.L_15 - .L_14)
	.align		4
.L_14:
        /*001c*/ 	.word	index@(_Z15array_incrementjj)
        /*0020*/ 	.word	0x00000010
.L_15:


//--------------------- .nv.compat                --------------------------
	.section	.nv.compat,"",@"SHT_CUDA_COMPAT_INFO"
	.align	4
        /*0000*/ 	.byte	0x02, 0x09, 0x00, 0x00, 0x02, 0x02, 0x01, 0x00, 0x02, 0x05, 0x05, 0x00, 0x03, 0x07, 0x01, 0x01
        /*0010*/ 	.byte	0x02, 0x03, 0x00, 0x00, 0x02, 0x06, 0x01, 0x00, 0x04, 0x0b, 0x08, 0x00, 0x09, 0x00, 0x00, 0x00
        /*0020*/ 	.byte	0x00, 0x00, 0x00, 0x00


//--------------------- .nv.info._Z15array_incrementjj --------------------------
	.section	.nv.info._Z15array_incrementjj,"",@"SHT_CUDA_INFO"
	.sectionflags	@""
	.align	4


	//----- nvinfo : EIATTR_CUDA_API_VERSION
	.align		4
        /*0000*/ 	.byte	0x04, 0x37
        /*0002*/ 	.short	(.L_17 - .L_16)
.L_16:
        /*0004*/ 	.word	0x00000082


	//----- nvinfo : EIATTR_KPARAM_INFO
	.align		4
.L_17:
        /*0008*/ 	.byte	0x04, 0x17
        /*000a*/ 	.short	(.L_19 - .L_18)
.L_18:
        /*000c*/ 	.word	0x00000000
        /*0010*/ 	.short	0x0001
        /*0012*/ 	.short	0x0004
        /*0014*/ 	.byte	0x00, 0xf0, 0x11, 0x00


	//----- nvinfo : EIATTR_KPARAM_INFO
	.align		4
.L_19:
        /*0018*/ 	.byte	0x04, 0x17
        /*001a*/ 	.short	(.L_21 - .L_20)
.L_20:
        /*001c*/ 	.word	0x00000000
        /*0020*/ 	.short	0x0000
        /*0022*/ 	.short	0x0000
        /*0024*/ 	.byte	0x00, 0xf0, 0x11, 0x00


	//----- nvinfo : EIATTR_SPARSE_MMA_MASK
	.align		4
.L_21:
        /*0028*/ 	.byte	0x03, 0x50
        /*002a*/ 	.short	0x0000


	//----- nvinfo : EIATTR_MAXREG_COUNT
	.align		4
        /*002c*/ 	.byte	0x03, 0x1b
        /*002e*/ 	.short	0x00ff


	//----- nvinfo : EIATTR_EXTERNS
	.align		4
        /*0030*/ 	.byte	0x04, 0x0f
        /*0032*/ 	.short	(.L_23 - .L_22)


	//   ....[0]....
	.align		4
.L_22:
        /*0034*/ 	.word	index@(malloc)


	//   ....[1]....
	.align		4
        /*0038*/ 	.word	index@(vprintf)


	//----- nvinfo : EIATTR_MERCURY_ISA_VERSION
	.align		4
.L_23:
        /*003c*/ 	.byte	0x03, 0x5f
        /*003e*/ 	.short	0x0101


	//----- nvinfo : EIATTR_VRC_CTA_INIT_COUNT
	.align		4
        /*0040*/ 	.byte	0x02, 0x4a
	.zero		1
	.zero		1


	//----- nvinfo : EIATTR_SYSCALL_OFFSETS
	.align		4
        /*0044*/ 	.byte	0x04, 0x46
        /*0046*/ 	.short	(.L_25 - .L_24)


	//   ....[0]....
.L_24:
        /*0048*/ 	.word	0x000001b0


	//   ....[1]....
        /*004c*/ 	.word	0x00000630


	//   ....[2]....
        /*0050*/ 	.word	0x000009c0


	//   ....[3]....
        /*0054*/ 	.word	0x00000b20


	//   ....[4]....
        /*0058*/ 	.word	0x00000e80


	//   ....[5]....
        /*005c*/ 	.word	0x000011e0


	//   ....[6]....
        /*0060*/ 	.word	0x00001340


	//   ....[7]....
        /*0064*/ 	.word	0x000014e0


	//----- nvinfo : EIATTR_EXIT_INSTR_OFFSETS
	.align		4
.L_25:
        /*0068*/ 	.byte	0x04, 0x1c
        /*006a*/ 	.short	(.L_27 - .L_26)


	//   ....[0]....
.L_26:
        /*006c*/ 	.word	0x00000e00


	//   ....[1]....
        /*0070*/ 	.word	0x000014f0


	//----- nvinfo : EIATTR_CRS_STACK_SIZE
	.align		4
.L_27:
        /*0074*/ 	.byte	0x04, 0x1e
        /*0076*/ 	.short	(.L_29 - .L_28)
.L_28:
        /*0078*/ 	.word	0x00000000


	//----- nvinfo : EIATTR_CBANK_PARAM_SIZE
	.align		4
.L_29:
        /*007c*/ 	.byte	0x03, 0x19
        /*007e*/ 	.short	0x0008


	//----- nvinfo : EIATTR_PARAM_CBANK
	.align		4
        /*0080*/ 	.byte	0x04, 0x0a
        /*0082*/ 	.short	(.L_31 - .L_30)
	.align		4
.L_30:
        /*0084*/ 	.word	index@(.nv.constant0._Z15array_incrementjj)
        /*0088*/ 	.short	0x0380
        /*008a*/ 	.short	0x0008


	//----- nvinfo : EIATTR_SW_WAR
	.align		4
.L_31:
        /*008c*/ 	.byte	0x04, 0x36
        /*008e*/ 	.short	(.L_33 - .L_32)
.L_32:
        /*0090*/ 	.word	0x00000008
.L_33:


//--------------------- .nv.callgraph             --------------------------
	.section	.nv.callgraph,"",@"SHT_CUDA_CALLGRAPH"
	.align	4
	.sectionentsize	8
	.align		4
        /*0000*/ 	.word	0x00000000
	.align		4
        /*0004*/ 	.word	0xffffffff
	.align		4
        /*0008*/ 	.word	index@(_Z15array_incrementjj)
	.align		4
        /*000c*/ 	.word	index@(vprintf)
	.align		4
        /*0010*/ 	.word	index@(_Z15array_incrementjj)
	.align		4
        /*0014*/ 	.word	index@(malloc)
	.align		4
        /*0018*/ 	.word	0x00000000
	.align		4
        /*001c*/ 	.word	0xfffffffe
	.align		4
        /*0020*/ 	.word	0x00000000
	.align		4
        /*0024*/ 	.word	0xfffffffd
	.align		4
        /*0028*/ 	.word	0x00000000
	.align		4
        /*002c*/ 	.word	0xfffffffc


//--------------------- .nv.constant4             --------------------------
	.section	.nv.constant4,"a",@progbits
	.align	8
	.align		8
.nv.constant4:
        /*0000*/ 	.dword	malloc
	.align		8
        /*0008*/ 	.dword	vprintf
	.align		8
        /*0010*/ 	.dword	ptrarr
	.align		8
        /*0018*/ 	.dword	fill
	.align		8
        /*0020*/ 	.dword	printed
	.align		8
        /*0028*/ 	.dword	i
	.align		8
        /*0030*/ 	.dword	j
	.align		8
        /*0038*/ 	.dword	row
	.align		8
        /*0040*/ 	.dword	$str
	.align		8
        /*0048*/ 	.dword	$str$1
	.align		8
        /*0050*/ 	.dword	$str$2
	.align		8
        /*0058*/ 	.dword	$str$3


//--------------------- .text._Z15array_incrementjj --------------------------
	.section	.text._Z15array_incrementjj,"ax",@progbits
	.align	128
        .global         _Z15array_incrementjj
        .type           _Z15array_incrementjj,@function
        .size           _Z15array_incrementjj,(.L_x_37 - _Z15array_incrementjj)
        .other          _Z15array_incrementjj,@"STO_CUDA_ENTRY STV_DEFAULT"
_Z15array_incrementjj:
.text._Z15array_incrementjj:
[----:B------:R-:W0:Y:S01]  /*0000*/  LDC R1, c[0x0][0x37c] ;  /* 0x0000df00ff017b82 */ /* 0x000e220000000800 */
[----:B------:R-:W1:Y:S01]  /*0010*/  S2R R23, SR_TID.X ;  /* 0x0000000000177919 */ /* 0x000e620000002100 */
[----:B------:R-:W2:Y:S01]  /*0020*/  LDCU UR4, c[0x0][0x2f8] ;  /* 0x00005f00ff0477ac */ /* 0x000ea20008000800 */
[----:B0-----:R-:W-:Y:S01]  /*0030*/  VIADD R1, R1, 0xfffffff0 ;  /* 0xfffffff001017836 */ /* 0x001fe20000000000 */
[----:B------:R-:W-:Y:S01]  /*0040*/  BSSY.RECONVERGENT B8, `(.L_x_0) ;  /* 0x00000da000087945 */ /* 0x000fe20003800200 */
[----:B------:R-:W0:Y:S01]  /*0050*/  LDCU UR5, c[0x0][0x2fc] ;  /* 0x00005f80ff0577ac */ /* 0x000e220008000800 */
[----:B------:R-:W3:Y:S02]  /*0060*/  LDCU.64 UR36, c[0x0][0x358] ;  /* 0x00006b00ff2477ac */ /* 0x000ee40008000a00 */
[----:B--2---:R-:W-:-:S05]  /*0070*/  IADD3 R18, P1, PT, R1, UR4, RZ ;  /* 0x0000000401127c10 */ /* 0x004fca000ff3e0ff */
[----:B0-----:R-:W-:Y:S01]  /*0080*/  IMAD.X R2, RZ, RZ, UR5, P1 ;  /* 0x00000005ff027e24 */ /* 0x001fe200088e06ff */
[----:B-1----:R-:W-:-:S13]  /*0090*/  ISETP.NE.AND P0, PT, R23, RZ, PT ;  /* 0x000000ff1700720c */ /* 0x002fda0003f05270 */
[----:B---3--:R-:W-:Y:S05]  /*00a0*/  @!P0 BRA `(.L_x_1) ;  /* 0x0000000000148947 */ /* 0x008fea0003800000 */
[----:B------:R-:W0:Y:S02]  /*00b0*/  LDC.64 R4, c[0x4][0x20] ;  /* 0x01000800ff047b82 */ /* 0x000e240000000a00 */
[----:B0-----:R-:W2:Y:S02]  /*00c0*/  LDG.E.U8 R4, desc[UR36][R4.64] ;  /* 0x0000002404047981 */ /* 0x001ea4000c1e1100 */
[----:B--2---:R-:W-:-:S13]  /*00d0*/  ISETP.NE.AND P0, PT, R4, RZ, PT ;  /* 0x000000ff0400720c */ /* 0x004fda0003f05270 */
[----:B------:R-:W-:Y:S05]  /*00e0*/  @!P0 BRA `(.L_x_2) ;  /* 0x0000000c003c8947 */ /* 0x000fea0003800000 */
[----:B------:R-:W-:Y:S05]  /*00f0*/  BRA `(.L_x_3) ;  /* 0x0000000800ec7947 */ /* 0x000fea0003800000 */
.L_x_1:
[----:B------:R-:W0:Y:S01]  /*0100*/  LDCU.64 UR4, c[0x0][0x380] ;  /* 0x00007000ff0477ac */ /* 0x000e220008000a00 */
[----:B------:R-:W-:-:S04]  /*0110*/  MOV R0, 0x0 ;  /* 0x0000000000007802 */ /* 0x000fc80000000f00 */
[----:B------:R1:W2:Y:S01]  /*0120*/  LDC.64 R6, c[0x4][R0] ;  /* 0x0100000000067b82 */ /* 0x0002a20000000a00 */
[----:B0-----:R-:W-:-:S04]  /*0130*/  UIMAD UR4, UR5, UR4, URZ ;  /* 0x00000004050472a4 */ /* 0x001fc8000f8e02ff */
[----:B------:R-:W-:-:S06]  /*0140*/  UIMAD.WIDE.U32 UR4, UR4, 0x4, URZ ;  /* 0x00000004040478a5 */ /* 0x000fcc000f8e00ff */
[----:B------:R-:W-:Y:S02]  /*0150*/  IMAD.U32 R9, RZ, RZ, UR5 ;  /* 0x00000005ff097e24 */ /* 0x000fe4000f8e00ff */
[----:B------:R-:W-:Y:S02]  /*0160*/  IMAD.U32 R5, RZ, RZ, UR5 ;  /* 0x00000005ff057e24 */ /* 0x000fe4000f8e00ff */
[----:B------:R-:W-:Y:S02]  /*0170*/  IMAD.U32 R4, RZ, RZ, UR4 ;  /* 0x00000004ff047e24 */ /* 0x000fe4000f8e00ff */
[----:B------:R-:W-:Y:S02]  /*0180*/  IMAD.U32 R8, RZ, RZ, UR4 ;  /* 0x00000004ff087e24 */ /* 0x000fe4000f8e00ff */
[----:B-1----:R-:W-:-:S07]  /*0190*/  IMAD.MOV.U32 R5, RZ, RZ, R9 ;  /* 0x000000ffff057224 */ /* 0x002fce00078e0009 */
[----:B------:R-:W-:-:S07]  /*01a0*/  LEPC R20, `(.L_x_4) ;  /* 0x000000001014794e */ /* 0x000fce0000000000 */
[----:B--2---:R-:W-:Y:S05]  /*01b0*/  CALL.ABS.NOINC R6 ;  /* 0x0000000006007343 */ /* 0x004fea0003c00000 */
.L_x_4:
[----:B------:R-:W0:Y:S01]  /*01c0*/  LDC.64 R6, c[0x4][0x28] ;  /* 0x01000a00ff067b82 */ /* 0x000e220000000a00 */
[----:B------:R-:W1:Y:S01]  /*01d0*/  LDCU UR4, c[0x0][0x380] ;  /* 0x00007000ff0477ac */ /* 0x000e620008000800 */
[----:B------:R-:W-:Y:S02]  /*01e0*/  IMAD.MOV.U32 R8, RZ, RZ, R4 ;  /* 0x000000ffff087224 */ /* 0x000fe400078e0004 */
[----:B------:R-:W-:Y:S02]  /*01f0*/  IMAD.MOV.U32 R9, RZ, RZ, R5 ;  /* 0x000000ffff097224 */ /* 0x000fe400078e0005 */
[----:B-1----:R-:W-:Y:S01]  /*0200*/  IMAD.U32 R14, RZ, RZ, UR4 ;  /* 0x00000004ff0e7e24 */ /* 0x002fe2000f8e00ff */
[----:B0-----:R0:W-:Y:S04]  /*0210*/  STG.E desc[UR36][R6.64], RZ ;  /* 0x000000ff06007986 */ /* 0x0011e8000c101924 */
[----:B------:R-:W-:-:S13]  /*0220*/  ISETP.NE.AND P0, PT, R14, RZ, PT ;  /* 0x000000ff0e00720c */ /* 0x000fda0003f05270 */
[----:B0-----:R-:W-:Y:S05]  /*0230*/  @!P0 BRA `(.L_x_5) ;  /* 0x0000000000d08947 */ /* 0x001fea0003800000 */
[----:B------:R-:W0:Y:S02]  /*0240*/  LDCU UR4, c[0x0][0x384] ;  /* 0x00007080ff0477ac */ /* 0x000e240008000800 */
[----:B0-----:R-:W-:-:S09]  /*0250*/  UISETP.NE.AND UP0, UPT, UR4, URZ, UPT ;  /* 0x000000ff0400728c */ /* 0x001fd2000bf05270 */
[----:B------:R-:W-:Y:S05]  /*0260*/  BRA.U !UP0, `(.L_x_6) ;  /* 0x0000000108647547 */ /* 0x000fea000b800000 */
.L_x_8:
[----:B0-----:R-:W0:Y:S01]  /*0270*/  LDC.64 R6, c[0x4][0x30] ;  /* 0x01000c00ff067b82 */ /* 0x001e220000000a00 */
[----:B------:R-:W-:Y:S01]  /*0280*/  IMAD.MOV.U32 R3, RZ, RZ, RZ ;  /* 0x000000ffff037224 */ /* 0x000fe200078e00ff */
[----:B------:R-:W1:Y:S06]  /*0290*/  LDCU UR4, c[0x0][0x384] ;  /* 0x00007080ff0477ac */ /* 0x000e6c0008000800 */
[----:B------:R-:W2:Y:S01]  /*02a0*/  LDC.64 R4, c[0x4][0x28] ;  /* 0x01000a00ff047b82 */ /* 0x000ea20000000a00 */
[----:B01----:R0:W-:Y:S02]  /*02b0*/  STG.E desc[UR36][R6.64], RZ ;  /* 0x000000ff06007986 */ /* 0x0031e4000c101924 */
.L_x_7:
[----:B--2---:R-:W2:Y:S02]  /*02c0*/  LDG.E R0, desc[UR36][R4.64] ;  /* 0x0000002404007981 */ /* 0x004ea4000c1e1900 */
[----:B--2---:R-:W-:-:S05]  /*02d0*/  IMAD R0, R0, UR4, RZ ;  /* 0x0000000400007c24 */ /* 0x004fca000f8e02ff */
[----:B------:R-:W-:-:S05]  /*02e0*/  IADD3 R3, P0, PT, R0, R3, RZ ;  /* 0x0000000300037210 */ /* 0x000fca0007f1e0ff */
[----:B------:R-:W-:Y:S01]  /*02f0*/  IMAD.X R0, RZ, RZ, RZ, P0 ;  /* 0x000000ffff007224 */ /* 0x000fe200000e06ff */
[----:B------:R-:W-:-:S04]  /*0300*/  LEA R10, P0, R3, R8, 0x2 ;  /* 0x00000008030a7211 */ /* 0x000fc800078010ff */
[----:B------:R-:W-:-:S05]  /*0310*/  LEA.HI.X R11, R3, R9, R0, 0x2, P0 ;  /* 0x00000009030b7211 */ /* 0x000fca00000f1400 */
[----:B------:R1:W-:Y:S04]  /*0320*/  ST.E desc[UR36][R10.64], RZ ;  /* 0x000000ff0a007985 */ /* 0x0003e8000c101924 */
[----:B------:R-:W2:Y:S02]  /*0330*/  LDG.E R3, desc[UR36][R6.64] ;  /* 0x0000002406037981 */ /* 0x000ea4000c1e1900 */
[----:B--2---:R-:W-:-:S05]  /*0340*/  VIADD R3, R3, 0x1 ;  /* 0x0000000103037836 */ /* 0x004fca0000000000 */
[----:B------:R1:W-:Y:S01]  /*0350*/  STG.E desc[UR36][R6.64], R3 ;  /* 0x0000000306007986 */ /* 0x0003e2000c101924 */
[----:B------:R-:W-:-:S13]  /*0360*/  ISETP.GE.U32.AND P0, PT, R3, UR4, PT ;  /* 0x0000000403007c0c */ /* 0x000fda000bf06070 */
[----:B-1----:R-:W-:Y:S05]  /*0370*/  @!P0 BRA `(.L_x_7) ;  /* 0xfffffffc00d08947 */ /* 0x002fea000383ffff */
[----:B------:R-:W2:Y:S01]  /*0380*/  LDG.E R0, desc[UR36][R4.64] ;  /* 0x0000002404007981 */ /* 0x000ea2000c1e1900 */
[----:B------:R-:W1:Y:S02]  /*0390*/  LDCU UR4, c[0x0][0x380] ;  /* 0x00007000ff0477ac */ /* 0x000e640008000800 */
[----:B-1----:R-:W-:Y:S02]  /*03a0*/  IMAD.U32 R14, RZ, RZ, UR4 ;  /* 0x00000004ff0e7e24 */ /* 0x002fe4000f8e00ff */
[----:B--2---:R-:W-:-:S05]  /*03b0*/  VIADD R3, R0, 0x1 ;  /* 0x0000000100037836 */ /* 0x004fca0000000000 */
[----:B------:R1:W-:Y:S01]  /*03c0*/  STG.E desc[UR36][R4.64], R3 ;  /* 0x0000000304007986 */ /* 0x0003e2000c101924 */
[----:B------:R-:W-:-:S13]  /*03d0*/  ISETP.GE.U32.AND P0, PT, R3, R14, PT ;  /* 0x0000000e0300720c */ /* 0x000fda0003f06070 */
[----:B-1----:R-:W-:Y:S05]  /*03e0*/  @!P0 BRA `(.L_x_8) ;  /* 0xfffffffc00a08947 */ /* 0x002fea000383ffff */
[----:B------:R-:W-:Y:S05]  /*03f0*/  BRA `(.L_x_5) ;  /* 0x0000000000607947 */ /* 0x000fea0003800000 */
.L_x_6:
[----:B------:R-:W-:Y:S01]  /*0400*/  ISETP.GT.U32.AND P0, PT, R14, RZ, PT ;  /* 0x000000ff0e00720c */ /* 0x000fe20003f04070 */
[----:B------:R-:W-:-:S12]  /*0410*/  IMAD.MOV.U32 R3, RZ, RZ, RZ ;  /* 0x000000ffff037224 */ /* 0x000fd800078e00ff */
[----:B------:R-:W-:-:S04]  /*0420*/  @!P0 IMAD.MOV.U32 R3, RZ, RZ, 0x1 ;  /* 0x00000001ff038424 */ /* 0x000fc800078e00ff */
[----:B------:R-:W-:Y:S01]  /*0430*/  IMAD.IADD R0, R14, 0x1, -R3 ;  /* 0x000000010e007824 */ /* 0x000fe200078e0a03 */
[----:B------:R-:W-:-:S04]  /*0440*/  ISETP.GE.U32.AND P1, PT, R3, R14, PT ;  /* 0x0000000e0300720c */ /* 0x000fc80003f26070 */
[----:B------:R-:W-:-:S13]  /*0450*/  ISETP.LE.U32.OR P1, PT, R0, 0x3, P1 ;  /* 0x000000030000780c */ /* 0x000fda0000f23470 */
[----:B------:R-:W-:Y:S05]  /*0460*/  @P1 BRA `(.L_x_9) ;  /* 0x00000000001c1947 */ /* 0x000fea0003800000 */
[----:B------:R-:W-:Y:S01]  /*0470*/  BSSY.RECONVERGENT B0, `(.L_x_9) ;  /* 0x0000006000007945 */ /* 0x000fe20003800200 */
[----:B------:R-:W-:Y:S01]  /*0480*/  PLOP3.LUT P0, PT, PT, PT, PT, 0x8, 0x80 ;  /* 0x000000000080781c */ /* 0x000fe20003f0e170 */
[----:B------:R-:W-:-:S12]  /*0490*/  VIADD R0, R14, 0xfffffffd ;  /* 0xfffffffd0e007836 */ /* 0x000fd80000000000 */
.L_x_10:
[----:B------:R-:W-:-:S05]  /*04a0*/  VIADD R3, R3, 0x4 ;  /* 0x0000000403037836 */ /* 0x000fca0000000000 */
[----:B------:R-:W-:-:S13]  /*04b0*/  ISETP.GE.U32.AND P1, PT, R3, R0, PT ;  /* 0x000000000300720c */ /* 0x000fda0003f26070 */
[----:B------:R-:W-:Y:S05]  /*04c0*/  @!P1 BRA `(.L_x_10) ;  /* 0xfffffffc00f49947 */ /* 0x000fea000383ffff */
[----:B------:R-:W-:Y:S05]  /*04d0*/  BSYNC.RECONVERGENT B0 ;  /* 0x0000000000007941 */ /* 0x000fea0003800200 */
.L_x_9:
[----:B------:R-:W-:Y:S01]  /*04e0*/  IMAD.IADD R0, R14, 0x1, -R3 ;  /* 0x000000010e007824 */ /* 0x000fe200078e0a03 */
[----:B------:R-:W-:Y:S01]  /*04f0*/  ISETP.GE.U32.AND P1, PT, R3, R14, PT ;  /* 0x0000000e0300720c */ /* 0x000fe20003f26070 */
[----:B------:R-:W0:Y:S03]  /*0500*/  LDC.64 R4, c[0x4][0x30] ;  /* 0x01000c00ff047b82 */ /* 0x000e260000000a00 */
[----:B------:R-:W-:-:S13]  /*0510*/  ISETP.LE.U32.OR P1, PT, R0, 0x1, P1 ;  /* 0x000000010000780c */ /* 0x000fda0000f23470 */
[----:B------:R-:W-:Y:S01]  /*0520*/  @!P1 VIADD R3, R3, 0x2 ;  /* 0x0000000203039836 */ /* 0x000fe20000000000 */
[----:B------:R-:W-:-:S04]  /*0530*/  @!P1 PLOP3.LUT P0, PT, PT, PT, PT, 0x8, 0x80 ;  /* 0x000000000080981c */ /* 0x000fc80003f0e170 */
[----:B------:R-:W-:Y:S01]  /*0540*/  ISETP.LT.U32.OR P0, PT, R3, R14, P0 ;  /* 0x0000000e0300720c */ /* 0x000fe20000701470 */
[----:B0-----:R1:W-:-:S12]  /*0550*/  STG.E desc[UR36][R4.64], RZ ;  /* 0x000000ff04007986 */ /* 0x0013d8000c101924 */
[----:B------:R-:W-:-:S05]  /*0560*/  @P0 VIADD R3, R3, 0x1 ;  /* 0x0000000103030836 */ /* 0x000fca0000000000 */
[----:B------:R1:W-:Y:S02]  /*0570*/  STG.E desc[UR36][R6.64], R3 ;  /* 0x0000000306007986 */ /* 0x0003e4000c101924 */
.L_x_5:
[----:B------:R-:W2:Y:S01]  /*0580*/  LDC.64 R10, c[0x4][0x10] ;  /* 0x01000400ff0a7b82 */ /* 0x000ea20000000a00 */
[----:B------:R-:W-:Y:S01]  /*0590*/  MOV R0, 0x8 ;  /* 0x0000000800007802 */ /* 0x000fe20000000f00 */
[----:B------:R-:W3:Y:S01]  /*05a0*/  LDCU.64 UR4, c[0x4][0x50] ;  /* 0x01000a00ff0477ac */ /* 0x000ee20008000a00 */
[----:B------:R-:W-:Y:S02]  /*05b0*/  ISETP.NE.AND P0, PT, R14, RZ, PT ;  /* 0x000000ff0e00720c */ /* 0x000fe40003f05270 */
[----:B01----:R-:W-:Y:S02]  /*05c0*/  CS2R R6, SRZ ;  /* 0x0000000000067805 */ /* 0x003fe4000001ff00 */
[----:B------:R-:W-:Y:S01]  /*05d0*/  P2R R16, PR, RZ, 0x1 ;  /* 0x00000001ff107803 */ /* 0x000fe20000000000 */
[----:B------:R0:W1:Y:S01]  /*05e0*/  LDC.64 R12, c[0x4][R0] ;  /* 0x01000000000c7b82 */ /* 0x0000620000000a00 */
[----:B---3--:R-:W-:Y:S02]  /*05f0*/  IMAD.U32 R4, RZ, RZ, UR4 ;  /* 0x00000004ff047e24 */ /* 0x008fe4000f8e00ff */
[----:B------:R-:W-:Y:S01]  /*0600*/  IMAD.U32 R5, RZ, RZ, UR5 ;  /* 0x00000005ff057e24 */ /* 0x000fe2000f8e00ff */
[----:B--2---:R0:W-:Y:S06]  /*0610*/  STG.E.64 desc[UR36][R10.64], R8 ;  /* 0x000000080a007986 */ /* 0x0041ec000c101b24 */
[----:B------:R-:W-:-:S07]  /*0620*/  LEPC R20, `(.L_x_11) ;  /* 0x000000001014794e */ /* 0x000fce0000000000 */
[----:B01----:R-:W-:Y:S05]  /*0630*/  CALL.ABS.NOINC R12 ;  /* 0x000000000c007343 */ /* 0x003fea0003c00000 */
.L_x_11:
[----:B------:R-:W-:Y:S01]  /*0640*/  ISETP.NE.AND P6, PT, R16, RZ, PT ;  /* 0x000000ff1000720c */ /* 0x000fe20003fc5270 */
[----:B------:R-:W0:Y:S08]  /*0650*/  LDC.64 R4, c[0x4][0x28] ;  /* 0x01000a00ff047b82 */ /* 0x000e300000000a00 */
[----:B------:R-:W1:Y:S01]  /*0660*/  LDC.64 R16, c[0x4][0x10] ;  /* 0x01000400ff107b82 */ /* 0x000e620000000a00 */
[----:B------:R-:W-:Y:S01]  /*0670*/  BSSY.RECONVERGENT B7, `(.L_x_12) ;  /* 0x000005e000077945 */ /* 0x000fe20003800200 */
[----:B-1----:R-:W5:Y:S04]  /*0680*/  LDG.E.64 R16, desc[UR36][R16.64] ;  /* 0x0000002410107981 */ /* 0x002f68000c1e1b00 */
[----:B0-----:R0:W-:Y:S01]  /*0690*/  STG.E desc[UR36][R4.64], RZ ;  /* 0x000000ff04007986 */ /* 0x0011e2000c101924 */
[----:B------:R-:W-:Y:S05]  /*06a0*/  @!P6 BRA `(.L_x_13) ;  /* 0x000000040068e947 */ /* 0x000fea0003800000 */
[----:B------:R-:W1:Y:S02]  /*06b0*/  LDCU UR4, c[0x0][0x384] ;  /* 0x00007080ff0477ac */ /* 0x000e640008000800 */
[----:B-1----:R-:W-:-:S09]  /*06c0*/  UISETP.NE.AND UP0, UPT, UR4, URZ, UPT ;  /* 0x000000ff0400728c */ /* 0x002fd2000bf05270 */
[----:B------:R-:W-:Y:S05]  /*06d0*/  BRA.U UP0, `(.L_x_14) ;  /* 0x0000000100687547 */ /* 0x000fea000b800000 */
[----:B------:R-:W1:Y:S01]  /*06e0*/  LDC R0, c[0x0][0x380] ;  /* 0x0000e000ff007b82 */ /* 0x000e620000000800 */
[----:B------:R-:W-:Y:S01]  /*06f0*/  IMAD.MOV.U32 R3, RZ, RZ, RZ ;  /* 0x000000ffff037224 */ /* 0x000fe200078e00ff */
[----:B-1----:R-:W-:-:S13]  /*0700*/  ISETP.GT.U32.AND P0, PT, R0, RZ, PT ;  /* 0x000000ff0000720c */ /* 0x002fda0003f04070 */
        /* <DEDUP_REMOVED lines=8> */
.L_x_16:
[----:B------:R-:W-:-:S05]  /*0790*/  VIADD R3, R3, 0x4 ;  /* 0x0000000403037836 */ /* 0x000fca0000000000 */
[----:B------:R-:W-:-:S13]  /*07a0*/  ISETP.GE.U32.AND P1, PT, R3, R6, PT ;  /* 0x000000060300720c */ /* 0x000fda0003f26070 */
[----:B------:R-:W-:Y:S05]  /*07b0*/  @!P1 BRA `(.L_x_16) ;  /* 0xfffffffc00f49947 */ /* 0x000fea000383ffff */
[----:B------:R-:W-:Y:S05]  /*07c0*/  BSYNC.RECONVERGENT B0 ;  /* 0x0000000000007941 */ /* 0x000fea0003800200 */
.L_x_15:
[----:B------:R-:W-:Y:S01]  /*07d0*/  IMAD.IADD R6, R0, 0x1, -R3 ;  /* 0x0000000100067824 */ /* 0x000fe200078e0a03 */
[----:B------:R-:W-:-:S04]  /*07e0*/  ISETP.GE.U32.AND P1, PT, R3, R0, PT ;  /* 0x000000000300720c */ /* 0x000fc80003f26070 */
[----:B------:R-:W-:Y:S02]  /*07f0*/  ISETP.LE.U32.OR P1, PT, R6, 0x1, P1 ;  /* 0x000000010600780c */ /* 0x000fe40000f23470 */
[----:B------:R-:W1:Y:S11]  /*0800*/  LDC.64 R6, c[0x4][0x30] ;  /* 0x01000c00ff067b82 */ /* 0x000e760000000a00 */
[----:B------:R-:W-:Y:S01]  /*0810*/  @!P1 VIADD R3, R3, 0x2 ;  /* 0x0000000203039836 */ /* 0x000fe20000000000 */
[----:B------:R-:W-:-:S04]  /*0820*/  @!P1 PLOP3.LUT P0, PT, PT, PT, PT, 0x8, 0x80 ;  /* 0x000000000080981c */ /* 0x000fc80003f0e170 */
[----:B------:R-:W-:Y:S01]  /*0830*/  ISETP.LT.U32.OR P0, PT, R3, R0, P0 ;  /* 0x000000000300720c */ /* 0x000fe20000701470 */
[----:B-1----:R1:W-:-:S12]  /*0840*/  STG.E desc[UR36][R6.64], RZ ;  /* 0x000000ff06007986 */ /* 0x0023d8000c101924 */
[----:B------:R-:W-:-:S05]  /*0850*/  @P0 VIADD R3, R3, 0x1 ;  /* 0x0000000103030836 */ /* 0x000fca0000000000 */
[----:B------:R1:W-:Y:S01]  /*0860*/  STG.E desc[UR36][R4.64], R3 ;  /* 0x0000000304007986 */ /* 0x0003e2000c101924 */
[----:B------:R-:W-:Y:S05]  /*0870*/  BRA `(.L_x_13) ;  /* 0x0000000000f47947 */ /* 0x000fea0003800000 */
.L_x_14:
[----:B0-----:R-:W0:Y:S02]  /*0880*/  LDC.64 R4, c[0x4][0x38] ;  /* 0x01000e00ff047b82 */ /* 0x001e240000000a00 */
[----:B0-----:R0:W5:Y:S01]  /*0890*/  LDG.E R3, desc[UR36][R4.64] ;  /* 0x0000002404037981 */ /* 0x001162000c1e1900 */
[----:B------:R-:W-:-:S05]  /*08a0*/  IADD3 R19, P0, PT, R18, 0x8, RZ ;  /* 0x0000000812137810 */ /* 0x000fca0007f1e0ff */
[----:B------:R-:W-:-:S08]  /*08b0*/  IMAD.X R22, RZ, RZ, R2, P0 ;  /* 0x000000ffff167224 */ /* 0x000fd000000e0602 */
.L_x_22:
[----:B0-----:R-:W0:Y:S01]  /*08c0*/  LDC.64 R4, c[0x4][0x30] ;  /* 0x01000c00ff047b82 */ /* 0x001e220000000a00 */
[----:B------:R-:W-:Y:S01]  /*08d0*/  IMAD.MOV.U32 R9, RZ, RZ, RZ ;  /* 0x000000ffff097224 */ /* 0x000fe200078e00ff */
[----:B0-----:R0:W-:Y:S06]  /*08e0*/  STG.E desc[UR36][R4.64], RZ ;  /* 0x000000ff04007986 */ /* 0x0011ec000c101924 */
.L_x_21:
[----:B------:R-:W1:Y:S01]  /*08f0*/  LDCU UR4, c[0x0][0x380] ;  /* 0x00007000ff0477ac */ /* 0x000e620008000800 */
[----:B------:R-:W-:Y:S01]  /*0900*/  BSSY.RECONVERGENT B6, `(.L_x_17) ;  /* 0x000000f000067945 */ /* 0x000fe20003800200 */
[----:B-1---5:R-:W-:-:S13]  /*0910*/  ISETP.NE.AND P0, PT, R3, UR4, PT ;  /* 0x0000000403007c0c */ /* 0x022fda000bf05270 */
[----:B------:R-:W-:Y:S05]  /*0920*/  @P0 BRA `(.L_x_18) ;  /* 0x0000000000300947 */ /* 0x000fea0003800000 */
[----:B------:R-:W1:Y:S01]  /*0930*/  LDC.64 R8, c[0x4][0x38] ;  /* 0x01000e00ff087b82 */ /* 0x000e620000000a00 */
[----:B------:R-:W-:Y:S01]  /*0940*/  MOV R0, 0x8 ;  /* 0x0000000800007802 */ /* 0x000fe20000000f00 */
[----:B------:R-:W0:Y:S01]  /*0950*/  LDCU.64 UR4, c[0x4][0x40] ;  /* 0x01000800ff0477ac */ /* 0x000e220008000a00 */
[----:B------:R-:W-:-:S05]  /*0960*/  CS2R R6, SRZ ;  /* 0x0000000000067805 */ /* 0x000fca000001ff00 */
[----:B------:R2:W3:Y:S01]  /*0970*/  LDC.64 R10, c[0x4][R0] ;  /* 0x01000000000a7b82 */ /* 0x0004e20000000a00 */
[----:B0-----:R-:W-:Y:S02]  /*0980*/  IMAD.U32 R4, RZ, RZ, UR4 ;  /* 0x00000004ff047e24 */ /* 0x001fe4000f8e00ff */
[----:B------:R-:W-:Y:S01]  /*0990*/  IMAD.U32 R5, RZ, RZ, UR5 ;  /* 0x00000005ff057e24 */ /* 0x000fe2000f8e00ff */
[----:B-1----:R2:W-:Y:S06]  /*09a0*/  STG.E desc[UR36][R8.64], RZ ;  /* 0x000000ff08007986 */ /* 0x0025ec000c101924 */
[----:B------:R-:W-:-:S07]  /*09b0*/  LEPC R20, `(.L_x_19) ;  /* 0x000000001014794e */ /* 0x000fce0000000000 */
[----:B--23--:R-:W-:Y:S05]  /*09c0*/  CALL.ABS.NOINC R10 ;  /* 0x000000000a007343 */ /* 0x00cfea0003c00000 */
.L_x_19:
[----:B------:R-:W0:Y:S02]  /*09d0*/  LDC.64 R4, c[0x4][0x30] ;  /* 0x01000c00ff047b82 */ /* 0x000e240000000a00 */
[----:B0-----:R1:W5:Y:S02]  /*09e0*/  LDG.E R9, desc[UR36][R4.64] ;  /* 0x0000002404097981 */ /* 0x001364000c1e1900 */
.L_x_18:
[----:B------:R-:W-:Y:S05]  /*09f0*/  BSYNC.RECONVERGENT B6 ;  /* 0x0000000000067941 */ /* 0x000fea0003800200 */
.L_x_17:
[----:B01----:R-:W0:Y:S01]  /*0a00*/  LDC.64 R4, c[0x4][0x28] ;  /* 0x01000a00ff047b82 */ /* 0x003e220000000a00 */
[----:B------:R-:W1:Y:S01]  /*0a10*/  LDCU UR4, c[0x0][0x384] ;  /* 0x00007080ff0477ac */ /* 0x000e620008000800 */
[----:B0-----:R-:W1:Y:S02]  /*0a20*/  LDG.E R4, desc[UR36][R4.64] ;  /* 0x0000002404047981 */ /* 0x001e64000c1e1900 */
[----:B-1----:R-:W-:Y:S01]  /*0a30*/  IMAD R0, R4, UR4, RZ ;  /* 0x0000000404007c24 */ /* 0x002fe2000f8e02ff */
[----:B------:R-:W-:Y:S01]  /*0a40*/  MOV R8, 0x8 ;  /* 0x0000000800087802 */ /* 0x000fe20000000f00 */
[----:B------:R-:W0:Y:S03]  /*0a50*/  LDCU.64 UR4, c[0x4][0x48] ;  /* 0x01000900ff0477ac */ /* 0x000e260008000a00 */
[----:B-----5:R-:W-:-:S05]  /*0a60*/  IADD3 R9, P0, PT, R0, R9, RZ ;  /* 0x0000000900097210 */ /* 0x020fca0007f1e0ff */
[----:B------:R-:W-:Y:S01]  /*0a70*/  IMAD.X R0, RZ, RZ, RZ, P0 ;  /* 0x000000ffff007224 */ /* 0x000fe200000e06ff */
[----:B------:R-:W-:-:S04]  /*0a80*/  LEA R10, P0, R9, R16, 0x2 ;  /* 0x00000010090a7211 */ /* 0x000fc800078010ff */
[----:B------:R-:W-:-:S05]  /*0a90*/  LEA.HI.X R11, R9, R17, R0, 0x2, P0 ;  /* 0x00000011090b7211 */ /* 0x000fca00000f1400 */
[----:B------:R-:W2:Y:S01]  /*0aa0*/  LD.E R0, desc[UR36][R10.64] ;  /* 0x000000240a007980 */ /* 0x000ea2000c101900 */
[----:B------:R-:W1:Y:S01]  /*0ab0*/  LDC.64 R8, c[0x4][R8] ;  /* 0x0100000008087b82 */ /* 0x000e620000000a00 */
[----:B0-----:R-:W-:Y:S02]  /*0ac0*/  IMAD.U32 R4, RZ, RZ, UR4 ;  /* 0x00000004ff047e24 */ /* 0x001fe4000f8e00ff */
[----:B------:R-:W-:Y:S02]  /*0ad0*/  IMAD.U32 R5, RZ, RZ, UR5 ;  /* 0x00000005ff057e24 */ /* 0x000fe4000f8e00ff */
[----:B------:R-:W-:Y:S02]  /*0ae0*/  IMAD.MOV.U32 R6, RZ, RZ, R19 ;  /* 0x000000ffff067224 */ /* 0x000fe400078e0013 */
[----:B------:R-:W-:Y:S01]  /*0af0*/  IMAD.MOV.U32 R7, RZ, RZ, R22 ;  /* 0x000000ffff077224 */ /* 0x000fe200078e0016 */
[----:B-12---:R0:W-:Y:S06]  /*0b00*/  STL [R1+0x8], R0 ;  /* 0x0000080001007387 */ /* 0x0061ec0000100800 */
[----:B------:R-:W-:-:S07]  /*0b10*/  LEPC R20, `(.L_x_20) ;  /* 0x000000001014794e */ /* 0x000fce0000000000 */
[----:B0-----:R-:W-:Y:S05]  /*0b20*/  CALL.ABS.NOINC R8 ;  /* 0x0000000008007343 */ /* 0x001fea0003c00000 */
.L_x_20:
[----:B------:R-:W0:Y:S01]  /*0b30*/  LDC.64 R4, c[0x4][0x38] ;  /* 0x01000e00ff047b82 */ /* 0x000e220000000a00 */
[----:B------:R-:W1:Y:S01]  /*0b40*/  LDCU UR4, c[0x0][0x384] ;  /* 0x00007080ff0477ac */ /* 0x000e620008000800 */
[----:B0-----:R-:W2:Y:S06]  /*0b50*/  LDG.E R3, desc[UR36][R4.64] ;  /* 0x0000002404037981 */ /* 0x001eac000c1e1900 */
[----:B------:R-:W0:Y:S01]  /*0b60*/  LDC.64 R6, c[0x4][0x30] ;  /* 0x01000c00ff067b82 */ /* 0x000e220000000a00 */
[----:B--2---:R-:W-:-:S05]  /*0b70*/  VIADD R3, R3, 0x1 ;  /* 0x0000000103037836 */ /* 0x004fca0000000000 */
[----:B------:R2:W-:Y:S04]  /*0b80*/  STG.E desc[UR36][R4.64], R3 ;  /* 0x0000000304007986 */ /* 0x0005e8000c101924 */
[----:B0-----:R-:W3:Y:S02]  /*0b90*/  LDG.E R9, desc[UR36][R6.64] ;  /* 0x0000002406097981 */ /* 0x001ee4000c1e1900 */
[----:B---3--:R-:W-:-:S05]  /*0ba0*/  VIADD R9, R9, 0x1 ;  /* 0x0000000109097836 */ /* 0x008fca0000000000 */
[----:B------:R2:W-:Y:S01]  /*0bb0*/  STG.E desc[UR36][R6.64], R9 ;  /* 0x0000000906007986 */ /* 0x0005e2000c101924 */
[----:B-1----:R-:W-:-:S13]  /*0bc0*/  ISETP.GE.U32.AND P0, PT, R9, UR4, PT ;  /* 0x0000000409007c0c */ /* 0x002fda000bf06070 */
[----:B--2---:R-:W-:Y:S05]  /*0bd0*/  @!P0 BRA `(.L_x_21) ;  /* 0xfffffffc00448947 */ /* 0x004fea000383ffff */
[----:B------:R-:W0:Y:S01]  /*0be0*/  LDC.64 R4, c[0x4][0x28] ;  /* 0x01000a00ff047b82 */ /* 0x000e220000000a00 */
[----:B------:R-:W1:Y:S01]  /*0bf0*/  LDCU UR4, c[0x0][0x380] ;  /* 0x00007000ff0477ac */ /* 0x000e620008000800 */
[----:B0-----:R-:W2:Y:S02]  /*0c00*/  LDG.E R0, desc[UR36][R4.64] ;  /* 0x0000002404007981 */ /* 0x001ea4000c1e1900 */
[----:B--2---:R-:W-:-:S05]  /*0c10*/  VIADD R7, R0, 0x1 ;  /* 0x0000000100077836 */ /* 0x004fca0000000000 */
[----:B------:R2:W-:Y:S01]  /*0c20*/  STG.E desc[UR36][R4.64], R7 ;  /* 0x0000000704007986 */ /* 0x0005e2000c101924 */
[----:B-1----:R-:W-:-:S13]  /*0c30*/  ISETP.GE.U32.AND P0, PT, R7, UR4, PT ;  /* 0x0000000407007c0c */ /* 0x002fda000bf06070 */
[----:B--2---:R-:W-:Y:S05]  /*0c40*/  @!P0 BRA `(.L_x_22) ;  /* 0xfffffffc001c8947 */ /* 0x004fea000383ffff */
.L_x_13:
[----:B------:R-:W-:Y:S05]  /*0c50*/  BSYNC.RECONVERGENT B7 ;  /* 0x0000000000077941 */ /* 0x000fea0003800200 */
.L_x_12:
[----:B01----:R-:W0:Y:S01]  /*0c60*/  LDC.64 R4, c[0x4][0x18] ;  /* 0x01000600ff047b82 */ /* 0x003e220000000a00 */
[----:B------:R-:W-:-:S07]  /*0c70*/  IMAD.MOV.U32 R3, RZ, RZ, 0x1 ;  /* 0x00000001ff037424 */ /* 0x000fce00078e00ff */
[----:B------:R-:W1:Y:S01]  /*0c80*/  LDC.64 R6, c[0x4][0x20] ;  /* 0x01000800ff067b82 */ /* 0x000e620000000a00 */
[----:B0-----:R0:W-:Y:S04]  /*0c90*/  STG.E.U8 desc[UR36][R4.64], R3 ;  /* 0x0000000304007986 */ /* 0x0011e8000c101124 */
[----:B-1----:R0:W-:Y:S02]  /*0ca0*/  STG.E.U8 desc[UR36][R6.64], R3 ;  /* 0x0000000306007986 */ /* 0x0021e4000c101124 */
.L_x_3:
[----:B0-----:R-:W0:Y:S01]  /*0cb0*/  LDC.64 R6, c[0x4][0x28] ;  /* 0x01000a00ff067b82 */ /* 0x001e220000000a00 */
[----:B------:R-:W1:Y:S02]  /*0cc0*/  LDCU UR4, c[0x0][0x380] ;  /* 0x00007000ff0477ac */ /* 0x000e640008000800 */
[----:B-1----:R-:W-:Y:S01]  /*0cd0*/  UISETP.NE.AND UP0, UPT, UR4, URZ, UPT ;  /* 0x000000ff0400728c */ /* 0x002fe2000bf05270 */
[----:B0-----:R0:W-:Y:S08]  /*0ce0*/  STG.E desc[UR36][R6.64], RZ ;  /* 0x000000ff06007986 */ /* 0x0011f0000c101924 */
[----:B------:R-:W-:Y:S05]  /*0cf0*/  BRA.U !UP0, `(.L_x_2) ;  /* 0x0000000108387547 */ /* 0x000fea000b800000 */
[----:B------:R-:W1:Y:S01]  /*0d00*/  LDC.64 R8, c[0x4][0x10] ;  /* 0x01000400ff087b82 */ /* 0x000e620000000a00 */
[----:B------:R-:W-:Y:S02]  /*0d10*/  IMAD R0, R23, UR4, RZ ;  /* 0x0000000417007c24 */ /* 0x000fe4000f8e02ff */
[----:B------:R-:W-:-:S07]  /*0d20*/  IMAD.MOV.U32 R3, RZ, RZ, RZ ;  /* 0x000000ffff037224 */ /* 0x000fce00078e00ff */
.L_x_23:
[----:B-1----:R-:W2:Y:S01]  /*0d30*/  LDG.E.64 R4, desc[UR36][R8.64] ;  /* 0x0000002408047981 */ /* 0x002ea2000c1e1b00 */
[----:B------:R-:W-:-:S05]  /*0d40*/  IADD3 R3, P0, PT, R0, R3, RZ ;  /* 0x0000000300037210 */ /* 0x000fca0007f1e0ff */
[----:B------:R-:W-:Y:S01]  /*0d50*/  IMAD.X R10, RZ, RZ, RZ, P0 ;  /* 0x000000ffff0a7224 */ /* 0x000fe200000e06ff */
[----:B--2---:R-:W-:-:S04]  /*0d60*/  LEA R4, P0, R3, R4, 0x2 ;  /* 0x0000000403047211 */ /* 0x004fc800078010ff */
[----:B------:R-:W-:-:S05]  /*0d70*/  LEA.HI.X R5, R3, R5, R10, 0x2, P0 ;  /* 0x0000000503057211 */ /* 0x000fca00000f140a */
[----:B------:R2:W-:Y:S04]  /*0d80*/  ST.E desc[UR36][R4.64], R23 ;  /* 0x0000001704007985 */ /* 0x0005e8000c101924 */
[----:B------:R-:W3:Y:S02]  /*0d90*/  LDG.E R3, desc[UR36][R6.64] ;  /* 0x0000002406037981 */ /* 0x000ee4000c1e1900 */
[----:B---3--:R-:W-:-:S05]  /*0da0*/  VIADD R3, R3, 0x1 ;  /* 0x0000000103037836 */ /* 0x008fca0000000000 */
[----:B------:R2:W-:Y:S01]  /*0db0*/  STG.E desc[UR36][R6.64], R3 ;  /* 0x0000000306007986 */ /* 0x0005e2000c101924 */
[----:B------:R-:W-:-:S13]  /*0dc0*/  ISETP.GE.U32.AND P0, PT, R3, UR4, PT ;  /* 0x0000000403007c0c */ /* 0x000fda000bf06070 */
[----:B--2---:R-:W-:Y:S05]  /*0dd0*/  @!P0 BRA `(.L_x_23) ;  /* 0xfffffffc00d48947 */ /* 0x004fea000383ffff */
.L_x_2:
[----:B------:R-:W-:Y:S05]  /*0de0*/  BSYNC.RECONVERGENT B8 ;  /* 0x0000000000087941 */ /* 0x000fea0003800200 */
.L_x_0:
[----:B------:R-:W-:-:S13]  /*0df0*/  ISETP.NE.AND P0, PT, R23, RZ, PT ;  /* 0x000000ff1700720c */ /* 0x000fda0003f05270 */
[----:B------:R-:W-:Y:S05]  /*0e00*/  @P0 EXIT ;  /* 0x000000000000094d */ /* 0x000fea0003800000 */
[----:B------:R-:W-:Y:S01]  /*0e10*/  MOV R0, 0x8 ;  /* 0x0000000800007802 */ /* 0x000fe20000000f00 */
[----:B------:R-:W1:Y:S01]  /*0e20*/  LDCU.64 UR4, c[0x4][0x58] ;  /* 0x01000b00ff0477ac */ /* 0x000e620008000a00 */
[----:B0-----:R-:W-:Y:S02]  /*0e30*/  CS2R R6, SRZ ;  /* 0x0000000000067805 */ /* 0x001fe4000001ff00 */
[----:B------:R0:W2:Y:S01]  /*0e40*/  LDC.64 R8, c[0x4][R0] ;  /* 0x0100000000087b82 */ /* 0x0000a20000000a00 */
[----:B-1----:R-:W-:Y:S02]  /*0e50*/  IMAD.U32 R4, RZ, RZ, UR4 ;  /* 0x00000004ff047e24 */ /* 0x002fe4000f8e00ff */
[----:B0-----:R-:W-:-:S07]  /*0e60*/  IMAD.U32 R5, RZ, RZ, UR5 ;  /* 0x00000005ff057e24 */ /* 0x001fce000f8e00ff */
[----:B------:R-:W-:-:S07]  /*0e70*/  LEPC R20, `(.L_x_24) ;  /* 0x000000001014794e */ /* 0x000fce0000000000 */
[----:B--2--5:R-:W-:Y:S05]  /*0e80*/  CALL.ABS.NOINC R8 ;  /* 0x0000000008007343 */ /* 0x024fea0003c00000 */
.L_x_24:
[----:B------:R-:W0:Y:S08]  /*0e90*/  LDC.64 R16, c[0x4][0x10] ;  /* 0x01000400ff107b82 */ /* 0x000e300000000a00 */
[----:B------:R-:W1:Y:S08]  /*0ea0*/  LDC.64 R4, c[0x4][0x28] ;  /* 0x01000a00ff047b82 */ /* 0x000e700000000a00 */
[----:B------:R-:W2:Y:S01]  /*0eb0*/  LDC R0, c[0x0][0x380] ;  /* 0x0000e000ff007b82 */ /* 0x000ea20000000800 */
[----:B0-----:R-:W5:Y:S04]  /*0ec0*/  LDG.E.64 R16, desc[UR36][R16.64] ;  /* 0x0000002410107981 */ /* 0x001f68000c1e1b00 */
[----:B-1----:R0:W-:Y:S01]  /*0ed0*/  STG.E desc[UR36][R4.64], RZ ;  /* 0x000000ff04007986 */ /* 0x0021e2000c101924 */
[----:B--2---:R-:W-:-:S13]  /*0ee0*/  ISETP.NE.AND P0, PT, R0, RZ, PT ;  /* 0x000000ff0000720c */ /* 0x004fda0003f05270 */
[----:B0-----:R-:W-:Y:S05]  /*0ef0*/  @!P0 BRA `(.L_x_25) ;  /* 0x00000004005c8947 */ /* 0x001fea0003800000 */
[----:B------:R-:W0:Y:S02]  /*0f00*/  LDCU UR4, c[0x0][0x384] ;  /* 0x00007080ff0477ac */ /* 0x000e240008000800 */
[----:B0-----:R-:W-:-:S09]  /*0f10*/  UISETP.NE.AND UP0, UPT, UR4, URZ, UPT ;  /* 0x000000ff0400728c */ /* 0x001fd2000bf05270 */
[----:B------:R-:W-:Y:S05]  /*0f20*/  BRA.U UP0, `(.L_x_26) ;  /* 0x0000000100647547 */ /* 0x000fea000b800000 */
        /* <DEDUP_REMOVED lines=10> */
.L_x_28:
[----:B------:R-:W-:-:S05]  /*0fd0*/  VIADD R3, R3, 0x4 ;  /* 0x0000000403037836 */ /* 0x000fca0000000000 */
[----:B------:R-:W-:-:S13]  /*0fe0*/  ISETP.GE.U32.AND P1, PT, R3, R2, PT ;  /* 0x000000020300720c */ /* 0x000fda0003f26070 */
[----:B------:R-:W-:Y:S05]  /*0ff0*/  @!P1 BRA `(.L_x_28) ;  /* 0xfffffffc00f49947 */ /* 0x000fea000383ffff */
[----:B------:R-:W-:Y:S05]  /*1000*/  BSYNC.RECONVERGENT B0 ;  /* 0x0000000000007941 */ /* 0x000fea0003800200 */
.L_x_27:
        /* <DEDUP_REMOVED lines=9> */
[----:B------:R0:W-:Y:S01]  /*10a0*/  STG.E desc[UR36][R4.64], R3 ;  /* 0x0000000304007986 */ /* 0x0001e2000c101924 */
[----:B------:R-:W-:Y:S05]  /*10b0*/  BRA `(.L_x_25) ;  /* 0x0000000000ec7947 */ /* 0x000fea0003800000 */
.L_x_26:
[----:B------:R-:W0:Y:S02]  /*10c0*/  LDC.64 R4, c[0x4][0x38] ;  /* 0x01000e00ff047b82 */ /* 0x000e240000000a00 */
[----:B0-----:R0:W5:Y:S02]  /*10d0*/  LDG.E R3, desc[UR36][R4.64] ;  /* 0x0000002404037981 */ /* 0x001164000c1e1900 */
.L_x_34:
[----:B0-----:R-:W0:Y:S01]  /*10e0*/  LDC.64 R4, c[0x4][0x30] ;  /* 0x01000c00ff047b82 */ /* 0x001e220000000a00 */
[----:B------:R-:W-:Y:S01]  /*10f0*/  IMAD.MOV.U32 R9, RZ, RZ, RZ ;  /* 0x000000ffff097224 */ /* 0x000fe200078e00ff */
[----:B0-----:R0:W-:Y:S06]  /*1100*/  STG.E desc[UR36][R4.64], RZ ;  /* 0x000000ff04007986 */ /* 0x0011ec000c101924 */
.L_x_33:
        /* <DEDUP_REMOVED lines=14> */
.L_x_31:
[----:B------:R-:W0:Y:S02]  /*11f0*/  LDC.64 R4, c[0x4][0x30] ;  /* 0x01000c00ff047b82 */ /* 0x000e240000000a00 */
[----:B0-----:R1:W5:Y:S02]  /*1200*/  LDG.E R9, desc[UR36][R4.64] ;  /* 0x0000002404097981 */ /* 0x001364000c1e1900 */
.L_x_30:
[----:B------:R-:W-:Y:S05]  /*1210*/  BSYNC.RECONVERGENT B6 ;  /* 0x0000000000067941 */ /* 0x000fea0003800200 */
.L_x_29:
        /* <DEDUP_REMOVED lines=11> */
[----:B------:R1:W3:Y:S01]  /*12d0*/  LDC.64 R10, c[0x4][R3] ;  /* 0x01000000030a7b82 */ /* 0x0002e20000000a00 */
[----:B0-----:R-:W-:Y:S02]  /*12e0*/  IMAD.U32 R4, RZ, RZ, UR4 ;  /* 0x00000004ff047e24 */ /* 0x001fe4000f8e00ff */
[----:B------:R-:W-:Y:S02]  /*12f0*/  IMAD.U32 R5, RZ, RZ, UR5 ;  /* 0x00000005ff057e24 */ /* 0x000fe4000f8e00ff */
[----:B------:R-:W-:Y:S02]  /*1300*/  IMAD.MOV.U32 R6, RZ, RZ, R18 ;  /* 0x000000ffff067224 */ /* 0x000fe400078e0012 */
[----:B------:R-:W-:Y:S01]  /*1310*/  IMAD.MOV.U32 R7, RZ, RZ, R2 ;  /* 0x000000ffff077224 */ /* 0x000fe200078e0002 */
[----:B--23--:R1:W-:Y:S06]  /*1320*/  STL [R1], R0 ;  /* 0x0000000001007387 */ /* 0x00c3ec0000100800 */
[----:B------:R-:W-:-:S07]  /*1330*/  LEPC R20, `(.L_x_32) ;  /* 0x000000001014794e */ /* 0x000fce0000000000 */
[----:B-1----:R-:W-:Y:S05]  /*1340*/  CALL.ABS.NOINC R10 ;  /* 0x000000000a007343 */ /* 0x002fea0003c00000 */
.L_x_32:
        /* <DEDUP_REMOVED lines=18> */
.L_x_25:
        /* <DEDUP_REMOVED lines=8> */
.L_x_35:
[----:B------:R-:W-:Y:S05]  /*14f0*/  EXIT ;  /* 0x000000000000794d */ /* 0x000fea0003800000 */
.L_x_36:
[----:B------:R-:W-:-:S00]  /*1500*/  BRA `(.L_x_36) ;  /* 0xfffffffc00fc7947 */ /* 0x000fc0000383ffff */
[----:B------:R-:W-:-:S00]  /*1510*/  NOP ;  /* 0x0000000000007918 */ /* 0x000fc00000000000 */
        /* <DEDUP_REMOVED lines=14> */
.L_x_37:


//--------------------- .nv.global.init           --------------------------
	.section	.nv.global.init,"aw",@progbits
.nv.global.init:
	.type		$str,@object
	.size		$str,($str$1 - $str)
$str:
        /*0000*/ 	.byte	0x0a, 0x00
	.type		$str$1,@object
	.size		$str$1,($str$2 - $str$1)
$str$1:
        /*0002*/ 	.byte	0x25, 0x64, 0x20, 0x00
	.type		$str$2,@object
	.size		$str$2,($str$3 - $str$2)
$str$2:
        /*0006*/ 	.byte	0x0a, 0x0a, 0x46, 0x69, 0x6c, 0x6c, 0x69, 0x6e, 0x67, 0x20, 0x61, 0x72, 0x72, 0x61, 0x79, 0x2e
        /*0016*/ 	.byte	0x2e, 0x2e, 0x20, 0x0a, 0x0a, 0x00
	.type		$str$3,@object
	.size		$str$3,(.L_9 - $str$3)
$str$3:
        /*001c*/ 	.byte	0x0a, 0x0a, 0x61, 0x72, 0x72, 0x20, 0x61, 0x66, 0x74, 0x65, 0x72, 0x20, 0x69, 0x6e, 0x63, 0x72
        /*002c*/ 	.byte	0x65, 0x6d, 0x65, 0x6e, 0x74, 0x2e, 0x2e, 0x2e, 0x20, 0x0a, 0x0a, 0x00
.L_9:


//--------------------- .nv.shared.reserved.0     --------------------------
	.section	.nv.shared.reserved.0,"aw",@nobits
	.weak		__nv_reservedSMEM_offset_0_alias
	.size		__nv_reservedSMEM_offset_0_alias, 0, 64
	.other		__nv_reservedSMEM_offset_0_alias,@"STO_CUDA_RESERVED_SHARED STV_DEFAULT"
__nv_reservedSMEM_offset_0_alias:
	.zero		0
	.zero		64


//--------------------- .nv.global                --------------------------
	.section	.nv.global,"aw",@nobits
	.align	8
.nv.global:
	.type		ptrarr,@object
	.size		ptrarr,(j - ptrarr)
ptrarr:
	.zero		8
	.type		j,@object
	.size		j,(row - j)
j:
	.zero		4
	.type		row,@object
	.size		row,(i - row)
row:
	.zero		4
	.type		i,@object
	.size		i,(printed - i)
i:
	.zero		4
	.type		printed,@object
	.size		printed,(fill - printed)
printed:
	.zero		1
	.type		fill,@object
	.size		fill,(.L_1 - fill)
fill:
	.zero		1
.L_1:


//--------------------- .nv.constant0._Z15array_incrementjj --------------------------
	.section	.nv.constant0._Z15array_incrementjj,"a",@progbits
	.sectionflags	@""
	.align	4
.nv.constant0._Z15array_incrementjj:
	.zero		904


//--------------------- SYMBOLS --------------------------

	.type		.nv.reservedSmem.offset0,@object
	.size		.nv.reservedSmem.offset0,0x4
	.type		malloc,@function
	.type		vprintf,@function
